//
// Generated by NVIDIA NVVM Compiler
//
// Compiler Build ID: CL-36424714
// Cuda compilation tools, release 13.0, V13.0.88
// Based on NVVM 20.0.0
//

.version 9.0
.target sm_100
.address_size 64

	// .globl	_Z10lerpKernelPKfS0_Pffi

.visible .entry _Z10lerpKernelPKfS0_Pffi(
	.param .u64 .ptr .align 1 _Z10lerpKernelPKfS0_Pffi_param_0,
	.param .u64 .ptr .align 1 _Z10lerpKernelPKfS0_Pffi_param_1,
	.param .u64 .ptr .align 1 _Z10lerpKernelPKfS0_Pffi_param_2,
	.param .f32 _Z10lerpKernelPKfS0_Pffi_param_3,
	.param .u32 _Z10lerpKernelPKfS0_Pffi_param_4
)
{
	.reg .pred 	%p<2>;
	.reg .b32 	%r<6>;
	.reg .b32 	%f<8>;
	.reg .b64 	%rd<11>;

	ld.param.u64 	%rd1, [_Z10lerpKernelPKfS0_Pffi_param_0];
	ld.param.u64 	%rd2, [_Z10lerpKernelPKfS0_Pffi_param_1];
	ld.param.u64 	%rd3, [_Z10lerpKernelPKfS0_Pffi_param_2];
	ld.param.f32 	%f1, [_Z10lerpKernelPKfS0_Pffi_param_3];
	ld.param.u32 	%r2, [_Z10lerpKernelPKfS0_Pffi_param_4];
	mov.u32 	%r3, %ctaid.x;
	mov.u32 	%r4, %ntid.x;
	mov.u32 	%r5, %tid.x;
	mad.lo.s32 	%r1, %r3, %r4, %r5;
	setp.ge.s32 	%p1, %r1, %r2;
	@%p1 bra 	$L__BB0_2;
	cvta.to.global.u64 	%rd4, %rd1;
	cvta.to.global.u64 	%rd5, %rd2;
	cvta.to.global.u64 	%rd6, %rd3;
	mul.wide.s32 	%rd7, %r1, 4;
	add.s64 	%rd8, %rd4, %rd7;
	ld.global.f32 	%f2, [%rd8];
	mov.f32 	%f3, 0f3F800000;
	sub.f32 	%f4, %f3, %f1;
	add.s64 	%rd9, %rd5, %rd7;
	ld.global.f32 	%f5, [%rd9];
	mul.f32 	%f6, %f1, %f5;
	fma.rn.f32 	%f7, %f4, %f2, %f6;
	add.s64 	%rd10, %rd6, %rd7;
	st.global.f32 	[%rd10], %f7;
$L__BB0_2:
	ret;

}


// ===== COMPILED SASS (sm_100) =====

	.target	sm_100

	.elftype	@"ET_EXEC"


//--------------------- .note.nv.tkinfo           --------------------------
	.section	.note.nv.tkinfo,"",@"SHT_NOTE"
	.sectionflags	@"SHF_NOTE_NV_TKINFO"
	.tkinfo
        /*0018*/ 	.word	0x00000002
        /*0030*/ 	.string	""
        /*0030*/ 	.string	"ptxas"
        /*0030*/ 	.string	"Cuda compilation tools, release 13.0, V13.0.88"
        /*0030*/ 	.string	"Build cuda_13.0.r13.0/compiler.36424714_0"
        /*0030*/ 	.string	"-arch sm_100 -m 64 "



//--------------------- .note.nv.cuinfo           --------------------------
	.section	.note.nv.cuinfo,"",@"SHT_NOTE"
	.sectionflags	@"SHF_NOTE_NV_CUINFO"
        /*0018*/ 	.short	0x0002
        /*001a*/ 	.short	0x0064
        /*001c*/ 	.short	0x0082
	.zero		2


//--------------------- .nv.info                  --------------------------
	.section	.nv.info,"",@"SHT_CUDA_INFO"
	.align	4


	//----- nvinfo : EIATTR_REGCOUNT
	.align		4
        /*0000*/ 	.byte	0x04, 0x2f
        /*0002*/ 	.short	(.L_1 - .L_0)
	.align		4
.L_0:
        /*0004*/ 	.word	index@(_Z10lerpKernelPKfS0_Pffi)
        /*0008*/ 	.word	0x00000010


	//----- nvinfo : EIATTR_FRAME_SIZE
	.align		4
.L_1:
        /*000c*/ 	.byte	0x04, 0x11
        /*000e*/ 	.short	(.L_3 - .L_2)
	.align		4
.L_2:
        /*0010*/ 	.word	index@(_Z10lerpKernelPKfS0_Pffi)
        /*0014*/ 	.word	0x00000000


	//----- nvinfo : EIATTR_MIN_STACK_SIZE
	.align		4
.L_3:
        /*0018*/ 	.byte	0x04, 0x12
        /*001a*/ 	.short	(.L_5 - .L_4)
	.align		4
.L_4:
        /*001c*/ 	.word	index@(_Z10lerpKernelPKfS0_Pffi)
        /*0020*/ 	.word	0x00000000
.L_5:


//--------------------- .nv.compat                --------------------------
	.section	.nv.compat,"",@"SHT_CUDA_COMPAT_INFO"
	.align	4
        /*0000*/ 	.byte	0x02, 0x09, 0x00, 0x00, 0x02, 0x02, 0x01, 0x00, 0x02, 0x05, 0x05, 0x00, 0x03, 0x07, 0x01, 0x01
        /*0010*/ 	.byte	0x02, 0x03, 0x00, 0x00, 0x02, 0x06, 0x01, 0x00, 0x04, 0x0b, 0x08, 0x00, 0x09, 0x00, 0x00, 0x00
        /*0020*/ 	.byte	0x00, 0x00, 0x00, 0x00


//--------------------- .nv.info._Z10lerpKernelPKfS0_Pffi --------------------------
	.section	.nv.info._Z10lerpKernelPKfS0_Pffi,"",@"SHT_CUDA_INFO"
	.sectionflags	@""
	.align	4


	//----- nvinfo : EIATTR_CUDA_API_VERSION
	.align		4
        /*0000*/ 	.byte	0x04, 0x37
        /*0002*/ 	.short	(.L_7 - .L_6)
.L_6:
        /*0004*/ 	.word	0x00000082


	//----- nvinfo : EIATTR_KPARAM_INFO
	.align		4
.L_7:
        /*0008*/ 	.byte	0x04, 0x17
        /*000a*/ 	.short	(.L_9 - .L_8)
.L_8:
        /*000c*/ 	.word	0x00000000
        /*0010*/ 	.short	0x0004
        /*0012*/ 	.short	0x001c
        /*0014*/ 	.byte	0x00, 0xf0, 0x11, 0x00


	//----- nvinfo : EIATTR_KPARAM_INFO
	.align		4
.L_9:
        /*0018*/ 	.byte	0x04, 0x17
        /*001a*/ 	.short	(.L_11 - .L_10)
.L_10:
        /*001c*/ 	.word	0x00000000
        /*0020*/ 	.short	0x0003
        /*0022*/ 	.short	0x0018
        /*0024*/ 	.byte	0x00, 0xf0, 0x11, 0x00


	//----- nvinfo : EIATTR_KPARAM_INFO
	.align		4
.L_11:
        /*0028*/ 	.byte	0x04, 0x17
        /*002a*/ 	.short	(.L_13 - .L_12)
.L_12:
        /*002c*/ 	.word	0x00000000
        /*0030*/ 	.short	0x0002
        /*0032*/ 	.short	0x0010
        /*0034*/ 	.byte	0x00, 0xf5, 0x21, 0x00


	//----- nvinfo : EIATTR_KPARAM_INFO
	.align		4
.L_13:
        /*0038*/ 	.byte	0x04, 0x17
        /*003a*/ 	.short	(.L_15 - .L_14)
.L_14:
        /*003c*/ 	.word	0x00000000
        /*0040*/ 	.short	0x0001
        /*0042*/ 	.short	0x0008
        /*0044*/ 	.byte	0x00, 0xf5, 0x21, 0x00


	//----- nvinfo : EIATTR_KPARAM_INFO
	.align		4
.L_15:
        /*0048*/ 	.byte	0x04, 0x17
        /*004a*/ 	.short	(.L_17 - .L_16)
.L_16:
        /*004c*/ 	.word	0x00000000
        /*0050*/ 	.short	0x0000
        /*0052*/ 	.short	0x0000
        /*0054*/ 	.byte	0x00, 0xf5, 0x21, 0x00


	//----- nvinfo : EIATTR_SPARSE_MMA_MASK
	.align		4
.L_17:
        /*0058*/ 	.byte	0x03, 0x50
        /*005a*/ 	.short	0x0000


	//----- nvinfo : EIATTR_MAXREG_COUNT
	.align		4
        /*005c*/ 	.byte	0x03, 0x1b
        /*005e*/ 	.short	0x00ff


	//----- nvinfo : EIATTR_MERCURY_ISA_VERSION
	.align		4
        /*0060*/ 	.byte	0x03, 0x5f
        /*0062*/ 	.short	0x0101


	//----- nvinfo : EIATTR_VRC_CTA_INIT_COUNT
	.align		4
        /*0064*/ 	.byte	0x02, 0x4a
	.zero		1
	.zero		1


	//----- nvinfo : EIATTR_EXIT_INSTR_OFFSETS
	.align		4
        /*0068*/ 	.byte	0x04, 0x1c
        /*006a*/ 	.short	(.L_19 - .L_18)


	//   ....[0]....
.L_18:
        /*006c*/ 	.word	0x00000070


	//   ....[1]....
        /*0070*/ 	.word	0x00000160


	//----- nvinfo : EIATTR_CBANK_PARAM_SIZE
	.align		4
.L_19:
        /*0074*/ 	.byte	0x03, 0x19
        /*0076*/ 	.short	0x0020


	//----- nvinfo : EIATTR_PARAM_CBANK
	.align		4
        /*0078*/ 	.byte	0x04, 0x0a
        /*007a*/ 	.short	(.L_21 - .L_20)
	.align		4
.L_20:
        /*007c*/ 	.word	index@(.nv.constant0._Z10lerpKernelPKfS0_Pffi)
        /*0080*/ 	.short	0x0380
        /*0082*/ 	.short	0x0020


	//----- nvinfo : EIATTR_SW_WAR
	.align		4
.L_21:
        /*0084*/ 	.byte	0x04, 0x36
        /*0086*/ 	.short	(.L_23 - .L_22)
.L_22:
        /*0088*/ 	.word	0x00000008
.L_23:


//--------------------- .nv.callgraph             --------------------------
	.section	.nv.callgraph,"",@"SHT_CUDA_CALLGRAPH"
	.align	4
	.sectionentsize	8
	.align		4
        /*0000*/ 	.word	0x00000000
	.align		4
        /*0004*/ 	.word	0xffffffff
	.align		4
        /*0008*/ 	.word	0x00000000
	.align		4
        /*000c*/ 	.word	0xfffffffe
	.align		4
        /*0010*/ 	.word	0x00000000
	.align		4
        /*0014*/ 	.word	0xfffffffd
	.align		4
        /*0018*/ 	.word	0x00000000
	.align		4
        /*001c*/ 	.word	0xfffffffc


//--------------------- .text._Z10lerpKernelPKfS0_Pffi --------------------------
	.section	.text._Z10lerpKernelPKfS0_Pffi,"ax",@progbits
	.align	128
        .global         _Z10lerpKernelPKfS0_Pffi
        .type           _Z10lerpKernelPKfS0_Pffi,@function
        .size           _Z10lerpKernelPKfS0_Pffi,(.L_x_1 - _Z10lerpKernelPKfS0_Pffi)
        .other          _Z10lerpKernelPKfS0_Pffi,@"STO_CUDA_ENTRY STV_DEFAULT"
_Z10lerpKernelPKfS0_Pffi:
.text._Z10lerpKernelPKfS0_Pffi:
[----:B------:R-:W-:Y:S01]  /*0000*/  LDC R1, c[0x0][0x37c] ;  /* 0x0000df00ff017b82 */ /* 0x000fe20000000800 */
[----:B------:R-:W0:Y:S07]  /*0010*/  S2R R0, SR_TID.X ;  /* 0x0000000000007919 */ /* 0x000e2e0000002100 */
[----:B------:R-:W0:Y:S01]  /*0020*/  S2UR UR4, SR_CTAID.X ;  /* 0x00000000000479c3 */ /* 0x000e220000002500 */
[----:B------:R-:W1:Y:S07]  /*0030*/  LDCU UR5, c[0x0][0x39c] ;  /* 0x00007380ff0577ac */ /* 0x000e6e0008000800 */
[----:B------:R-:W0:Y:S02]  /*0040*/  LDC R9, c[0x0][0x360] ;  /* 0x0000d800ff097b82 */ /* 0x000e240000000800 */
[----:B0-----:R-:W-:-:S05]  /*0050*/  IMAD R9, R9, UR4, R0 ;  /* 0x0000000409097c24 */ /* 0x001fca000f8e0200 */
[----:B-1----:R-:W-:-:S13]  /*0060*/  ISETP.GE.AND P0, PT, R9, UR5, PT ;  /* 0x0000000509007c0c */ /* 0x002fda000bf06270 */
[----:B------:R-:W-:Y:S05]  /*0070*/  @P0 EXIT ;  /* 0x000000000000094d */ /* 0x000fea0003800000 */
[----:B------:R-:W0:Y:S01]  /*0080*/  LDC.64 R4, c[0x0][0x388] ;  /* 0x0000e200ff047b82 */ /* 0x000e220000000a00 */
[----:B------:R-:W1:Y:S07]  /*0090*/  LDCU.64 UR4, c[0x0][0x358] ;  /* 0x00006b00ff0477ac */ /* 0x000e6e0008000a00 */
[----:B------:R-:W2:Y:S08]  /*00a0*/  LDC.64 R2, c[0x0][0x380] ;  /* 0x0000e000ff027b82 */ /* 0x000eb00000000a00 */
[----:B------:R-:W3:Y:S01]  /*00b0*/  LDC R11, c[0x0][0x398] ;  /* 0x0000e600ff0b7b82 */ /* 0x000ee20000000800 */
[----:B0-----:R-:W-:-:S07]  /*00c0*/  IMAD.WIDE R4, R9, 0x4, R4 ;  /* 0x0000000409047825 */ /* 0x001fce00078e0204 */
[----:B------:R-:W0:Y:S01]  /*00d0*/  LDC.64 R6, c[0x0][0x390] ;  /* 0x0000e400ff067b82 */ /* 0x000e220000000a00 */
[----:B-1----:R-:W3:Y:S01]  /*00e0*/  LDG.E R4, desc[UR4][R4.64] ;  /* 0x0000000404047981 */ /* 0x002ee2000c1e1900 */
[----:B--2---:R-:W-:-:S06]  /*00f0*/  IMAD.WIDE R2, R9, 0x4, R2 ;  /* 0x0000000409027825 */ /* 0x004fcc00078e0202 */
[----:B------:R-:W2:Y:S01]  /*0100*/  LDG.E R2, desc[UR4][R2.64] ;  /* 0x0000000402027981 */ /* 0x000ea2000c1e1900 */
[----:B0-----:R-:W-:-:S04]  /*0110*/  IMAD.WIDE R6, R9, 0x4, R6 ;  /* 0x0000000409067825 */ /* 0x001fc800078e0206 */
[----:B---3--:R-:W-:Y:S01]  /*0120*/  FMUL R13, R4, R11 ;  /* 0x0000000b040d7220 */ /* 0x008fe20000400000 */
[----:B------:R-:W-:-:S04]  /*0130*/  FADD R11, -R11, 1 ;  /* 0x3f8000000b0b7421 */ /* 0x000fc80000000100 */
[----:B--2---:R-:W-:-:S05]  /*0140*/  FFMA R11, R2, R11, R13 ;  /* 0x0000000b020b7223 */ /* 0x004fca000000000d */
[----:B------:R-:W-:Y:S01]  /*0150*/  STG.E desc[UR4][R6.64], R11 ;  /* 0x0000000b06007986 */ /* 0x000fe2000c101904 */
[----:B------:R-:W-:Y:S05]  /*0160*/  EXIT ;  /* 0x000000000000794d */ /* 0x000fea0003800000 */
.L_x_0:
[----:B------:R-:W-:-:S00]  /*0170*/  BRA `(.L_x_0) ;  /* 0xfffffffc00fc7947 */ /* 0x000fc0000383ffff */
[----:B------:R-:W-:-:S00]  /*0180*/  NOP ;  /* 0x0000000000007918 */ /* 0x000fc00000000000 */
[----:B------:R-:W-:-:S00]  /*0190*/  NOP ;  /* 0x0000000000007918 */ /* 0x000fc00000000000 */
[----:B------:R-:W-:-:S00]  /*01a0*/  NOP ;  /* 0x0000000000007918 */ /* 0x000fc00000000000 */
[----:B------:R-:W-:-:S00]  /*01b0*/  NOP ;  /* 0x0000000000007918 */ /* 0x000fc00000000000 */
[----:B------:R-:W-:-:S00]  /*01c0*/  NOP ;  /* 0x0000000000007918 */ /* 0x000fc00000000000 */
[----:B------:R-:W-:-:S00]  /*01d0*/  NOP ;  /* 0x0000000000007918 */ /* 0x000fc00000000000 */
[----:B------:R-:W-:-:S00]  /*01e0*/  NOP ;  /* 0x0000000000007918 */ /* 0x000fc00000000000 */
[----:B------:R-:W-:-:S00]  /*01f0*/  NOP ;  /* 0x0000000000007918 */ /* 0x000fc00000000000 */
.L_x_1:


//--------------------- .nv.shared.reserved.0     --------------------------
	.section	.nv.shared.reserved.0,"aw",@nobits
	.weak		__nv_reservedSMEM_offset_0_alias
	.size		__nv_reservedSMEM_offset_0_alias, 0, 64
	.other		__nv_reservedSMEM_offset_0_alias,@"STO_CUDA_RESERVED_SHARED STV_DEFAULT"
__nv_reservedSMEM_offset_0_alias:
	.zero		0
	.zero		64


//--------------------- .nv.constant0._Z10lerpKernelPKfS0_Pffi --------------------------
	.section	.nv.constant0._Z10lerpKernelPKfS0_Pffi,"a",@progbits
	.sectionflags	@""
	.align	4
.nv.constant0._Z10lerpKernelPKfS0_Pffi:
	.zero		928


//--------------------- SYMBOLS --------------------------

	.type		.nv.reservedSmem.offset0,@object
	.size		.nv.reservedSmem.offset0,0x4
